	.headerflags	@"EF_CUDA_TEXMODE_UNIFIED EF_CUDA_64BIT_ADDRESS EF_CUDA_ACCELERATORS EF_CUDA_SM90 EF_CUDA_VIRTUAL_SM(EF_CUDA_SM90)"
	.elftype	@"ET_EXEC"


//--------------------- .nv.info                  --------------------------
	.section	.nv.info,"",@"SHT_CUDA_INFO"
	.align	4


	//----- nvinfo : EIATTR_REGCOUNT
	.align		4
        /*0000*/ 	.byte	0x04, 0x2f
        /*0002*/ 	.short	(.L_1 - .L_0)
	.align		4
.L_0:
        /*0004*/ 	.word	index@(triton_poi_fused__prelu_kernel__unsafe_index_add_mul_sub_48)
        /*0008*/ 	.word	0x0000001d


	//----- nvinfo : EIATTR_MIN_STACK_SIZE
	.align		4
.L_1:
        /*000c*/ 	.byte	0x04, 0x12
        /*000e*/ 	.short	(.L_3 - .L_2)
	.align		4
.L_2:
        /*0010*/ 	.word	index@(triton_poi_fused__prelu_kernel__unsafe_index_add_mul_sub_48)
        /*0014*/ 	.word	0x00000000


	//----- nvinfo : EIATTR_FRAME_SIZE
	.align		4
.L_3:
        /*0018*/ 	.byte	0x04, 0x11
        /*001a*/ 	.short	(.L_5 - .L_4)
	.align		4
.L_4:
        /*001c*/ 	.word	index@(triton_poi_fused__prelu_kernel__unsafe_index_add_mul_sub_48)
        /*0020*/ 	.word	0x00000000


	//----- nvinfo : EIATTR_MIN_STACK_SIZE
	.align		4
.L_5:
        /*0024*/ 	.byte	0x04, 0x12
        /*0026*/ 	.short	(.L_7 - .L_6)
	.align		4
.L_6:
        /*0028*/ 	.word	index@(triton_poi_fused__prelu_kernel__unsafe_index_add_mul_sub_48)
        /*002c*/ 	.word	0x00000000
.L_7:


//--------------------- .nv.info.triton_poi_fused__prelu_kernel__unsafe_index_add_mul_sub_48 --------------------------
	.section	.nv.info.triton_poi_fused__prelu_kernel__unsafe_index_add_mul_sub_48,"",@"SHT_CUDA_INFO"
	.sectionflags	@""
	.align	4


	//----- nvinfo : EIATTR_CUDA_API_VERSION
	.align		4
        /*0000*/ 	.byte	0x04, 0x37
        /*0002*/ 	.short	(.L_9 - .L_8)
.L_8:
        /*0004*/ 	.word	0x0000007c


	//----- nvinfo : EIATTR_KPARAM_INFO
	.align		4
.L_9:
        /*0008*/ 	.byte	0x04, 0x17
        /*000a*/ 	.short	(.L_11 - .L_10)
.L_10:
        /*000c*/ 	.word	0x00000000
        /*0010*/ 	.short	0x0009
        /*0012*/ 	.short	0x0048
        /*0014*/ 	.byte	0x00, 0xf0, 0x11, 0x00


	//----- nvinfo : EIATTR_KPARAM_INFO
	.align		4
.L_11:
        /*0018*/ 	.byte	0x04, 0x17
        /*001a*/ 	.short	(.L_13 - .L_12)
.L_12:
        /*001c*/ 	.word	0x00000000
        /*0020*/ 	.short	0x0008
        /*0022*/ 	.short	0x0040
        /*0024*/ 	.byte	0x00, 0xf4, 0x21, 0x00


	//----- nvinfo : EIATTR_KPARAM_INFO
	.align		4
.L_13:
        /*0028*/ 	.byte	0x04, 0x17
        /*002a*/ 	.short	(.L_15 - .L_14)
.L_14:
        /*002c*/ 	.word	0x00000000
        /*0030*/ 	.short	0x0007
        /*0032*/ 	.short	0x0038
        /*0034*/ 	.byte	0x00, 0xf4, 0x21, 0x00


	//----- nvinfo : EIATTR_KPARAM_INFO
	.align		4
.L_15:
        /*0038*/ 	.byte	0x04, 0x17
        /*003a*/ 	.short	(.L_17 - .L_16)
.L_16:
        /*003c*/ 	.word	0x00000000
        /*0040*/ 	.short	0x0006
        /*0042*/ 	.short	0x0030
        /*0044*/ 	.byte	0x00, 0xf4, 0x21, 0x00


	//----- nvinfo : EIATTR_KPARAM_INFO
	.align		4
.L_17:
        /*0048*/ 	.byte	0x04, 0x17
        /*004a*/ 	.short	(.L_19 - .L_18)
.L_18:
        /*004c*/ 	.word	0x00000000
        /*0050*/ 	.short	0x0005
        /*0052*/ 	.short	0x0028
        /*0054*/ 	.byte	0x00, 0xf4, 0x21, 0x00


	//----- nvinfo : EIATTR_KPARAM_INFO
	.align		4
.L_19:
        /*0058*/ 	.byte	0x04, 0x17
        /*005a*/ 	.short	(.L_21 - .L_20)
.L_20:
        /*005c*/ 	.word	0x00000000
        /*0060*/ 	.short	0x0004
        /*0062*/ 	.short	0x0020
        /*0064*/ 	.byte	0x00, 0xf4, 0x21, 0x00


	//----- nvinfo : EIATTR_KPARAM_INFO
	.align		4
.L_21:
        /*0068*/ 	.byte	0x04, 0x17
        /*006a*/ 	.short	(.L_23 - .L_22)
.L_22:
        /*006c*/ 	.word	0x00000000
        /*0070*/ 	.short	0x0003
        /*0072*/ 	.short	0x0018
        /*0074*/ 	.byte	0x00, 0xf4, 0x21, 0x00


	//----- nvinfo : EIATTR_KPARAM_INFO
	.align		4
.L_23:
        /*0078*/ 	.byte	0x04, 0x17
        /*007a*/ 	.short	(.L_25 - .L_24)
.L_24:
        /*007c*/ 	.word	0x00000000
        /*0080*/ 	.short	0x0002
        /*0082*/ 	.short	0x0010
        /*0084*/ 	.byte	0x00, 0xf4, 0x21, 0x00


	//----- nvinfo : EIATTR_KPARAM_INFO
	.align		4
.L_25:
        /*0088*/ 	.byte	0x04, 0x17
        /*008a*/ 	.short	(.L_27 - .L_26)
.L_26:
        /*008c*/ 	.word	0x00000000
        /*0090*/ 	.short	0x0001
        /*0092*/ 	.short	0x0008
        /*0094*/ 	.byte	0x00, 0xf4, 0x21, 0x00


	//----- nvinfo : EIATTR_KPARAM_INFO
	.align		4
.L_27:
        /*0098*/ 	.byte	0x04, 0x17
        /*009a*/ 	.short	(.L_29 - .L_28)
.L_28:
        /*009c*/ 	.word	0x00000000
        /*00a0*/ 	.short	0x0000
        /*00a2*/ 	.short	0x0000
        /*00a4*/ 	.byte	0x00, 0xf4, 0x21, 0x00


	//----- nvinfo : EIATTR_SPARSE_MMA_MASK
	.align		4
.L_29:
        /*00a8*/ 	.byte	0x03, 0x50
        /*00aa*/ 	.short	0x0000


	//----- nvinfo : EIATTR_MAXREG_COUNT
	.align		4
        /*00ac*/ 	.byte	0x03, 0x1b
        /*00ae*/ 	.short	0x00ff


	//----- nvinfo : EIATTR_EXIT_INSTR_OFFSETS
	.align		4
        /*00b0*/ 	.byte	0x04, 0x1c
        /*00b2*/ 	.short	(.L_31 - .L_30)


	//   ....[0]....
.L_30:
        /*00b4*/ 	.word	0x000008c0


	//----- nvinfo : EIATTR_REQNTID
	.align		4
.L_31:
        /*00b8*/ 	.byte	0x04, 0x10
        /*00ba*/ 	.short	(.L_33 - .L_32)
.L_32:
        /*00bc*/ 	.word	0x00000100
        /*00c0*/ 	.word	0x00000001
        /*00c4*/ 	.word	0x00000001


	//----- nvinfo : EIATTR_CBANK_PARAM_SIZE
	.align		4
.L_33:
        /*00c8*/ 	.byte	0x03, 0x19
        /*00ca*/ 	.short	0x004c


	//----- nvinfo : EIATTR_PARAM_CBANK
	.align		4
        /*00cc*/ 	.byte	0x04, 0x0a
        /*00ce*/ 	.short	(.L_35 - .L_34)
	.align		4
.L_34:
        /*00d0*/ 	.word	index@(.nv.constant0.triton_poi_fused__prelu_kernel__unsafe_index_add_mul_sub_48)
        /*00d4*/ 	.short	0x0210
        /*00d6*/ 	.short	0x004c


	//----- nvinfo : EIATTR_SW_WAR
	.align		4
.L_35:
        /*00d8*/ 	.byte	0x04, 0x36
        /*00da*/ 	.short	(.L_37 - .L_36)
.L_36:
        /*00dc*/ 	.word	0x00000008
.L_37:


//--------------------- .nv.callgraph             --------------------------
	.section	.nv.callgraph,"",@"SHT_CUDA_CALLGRAPH"
	.align	4
	.sectionentsize	8
	.align		4
        /*0000*/ 	.word	0x00000000
	.align		4
        /*0004*/ 	.word	0xffffffff
	.align		4
        /*0008*/ 	.word	0x00000000
	.align		4
        /*000c*/ 	.word	0xfffffffe
	.align		4
        /*0010*/ 	.word	0x00000000
	.align		4
        /*0014*/ 	.word	0xfffffffd
	.align		4
        /*0018*/ 	.word	0x00000000
	.align		4
        /*001c*/ 	.word	0xfffffffc


//--------------------- .text.triton_poi_fused__prelu_kernel__unsafe_index_add_mul_sub_48 --------------------------
	.section	.text.triton_poi_fused__prelu_kernel__unsafe_index_add_mul_sub_48,"ax",@progbits
	.align	128
        .global         triton_poi_fused__prelu_kernel__unsafe_index_add_mul_sub_48
        .type           triton_poi_fused__prelu_kernel__unsafe_index_add_mul_sub_48,@function
        .size           triton_poi_fused__prelu_kernel__unsafe_index_add_mul_sub_48,(.L_x_1 - triton_poi_fused__prelu_kernel__unsafe_index_add_mul_sub_48)
        .other          triton_poi_fused__prelu_kernel__unsafe_index_add_mul_sub_48,@"STO_CUDA_ENTRY STV_DEFAULT"
triton_poi_fused__prelu_kernel__unsafe_index_add_mul_sub_48:
.text.triton_poi_fused__prelu_kernel__unsafe_index_add_mul_sub_48:
[----:B------:R-:W-:Y:S01]  /*0000*/  LDC R1, c[0x0][0x28] ;  /* 0x00000a00ff017b82 */ /* 0x000fe20000000800 */
[----:B------:R-:W1:Y:S07]  /*0010*/  S2R R0, SR_TID.X ;  /* 0x0000000000007919 */ /* 0x000e6e0000002100 */
[----:B------:R-:W2:Y:S01]  /*0020*/  LDC.64 R16, c[0x0][0x218] ;  /* 0x00008600ff107b82 */ /* 0x000ea20000000a00 */
[----:B------:R-:W-:Y:S01]  /*0030*/  ULDC.64 UR4, c[0x0][0x208] ;  /* 0x0000820000047ab9 */ /* 0x000fe20000000a00 */
[----:B------:R-:W-:Y:S01]  /*0040*/  ULDC.64 UR6, c[0x0][0x228] ;  /* 0x00008a0000067ab9 */ /* 0x000fe20000000a00 */
[----:B------:R-:W3:Y:S05]  /*0050*/  S2R R8, SR_CTAID.X ;  /* 0x0000000000087919 */ /* 0x000eea0000002500 */
[----:B------:R-:W4:Y:S01]  /*0060*/  LDC.64 R12, c[0x0][0x220] ;  /* 0x00008800ff0c7b82 */ /* 0x000f220000000a00 */
[----:B-1----:R-:W-:-:S05]  /*0070*/  IMAD.SHL.U32 R0, R0, 0x2, RZ ;  /* 0x0000000200007824 */ /* 0x002fca00078e00ff */
[----:B------:R-:W-:-:S05]  /*0080*/  LOP3.LUT R3, R0, 0x1fe, RZ, 0xc0, !PT ;  /* 0x000001fe00037812 */ /* 0x000fca00078ec0ff */
[----:B---3--:R-:W-:-:S05]  /*0090*/  IMAD R10, R8, 0x200, R3 ;  /* 0x00000200080a7824 */ /* 0x008fca00078e0203 */
[----:B------:R-:W-:-:S04]  /*00a0*/  SHF.R.S32.HI R3, RZ, 0x1f, R10 ;  /* 0x0000001fff037819 */ /* 0x000fc8000001140a */
[----:B------:R-:W-:-:S04]  /*00b0*/  LEA.HI R0, R3, R10, RZ, 0x6 ;  /* 0x0000000a03007211 */ /* 0x000fc800078f30ff */
[----:B------:R-:W-:Y:S02]  /*00c0*/  SHF.R.S32.HI R11, RZ, 0x6, R0 ;  /* 0x00000006ff0b7819 */ /* 0x000fe40000011400 */
[----:B------:R-:W-:Y:S02]  /*00d0*/  LOP3.LUT R5, R0, 0xffffffc0, RZ, 0xc0, !PT ;  /* 0xffffffc000057812 */ /* 0x000fe400078ec0ff */
[----:B------:R-:W-:-:S04]  /*00e0*/  LEA.HI R2, R11, R11, RZ, 0x6 ;  /* 0x0000000b0b027211 */ /* 0x000fc800078f30ff */
[----:B------:R-:W-:Y:S02]  /*00f0*/  LOP3.LUT R4, R2, 0xffffffc0, RZ, 0xc0, !PT ;  /* 0xffffffc002047812 */ /* 0x000fe400078ec0ff */
[----:B------:R-:W1:Y:S03]  /*0100*/  LDC.64 R2, c[0x0][0x248] ;  /* 0x00009200ff027b82 */ /* 0x000e660000000a00 */
[----:B------:R-:W-:-:S04]  /*0110*/  IMAD.IADD R11, R11, 0x1, -R4 ;  /* 0x000000010b0b7824 */ /* 0x000fc800078e0a04 */
[----:B--2---:R-:W-:-:S06]  /*0120*/  IMAD.WIDE R16, R11, 0x8, R16 ;  /* 0x000000080b107825 */ /* 0x004fcc00078e0210 */
[----:B------:R-:W2:Y:S01]  /*0130*/  LDG.E.EL.64 R16, desc[UR4][R16.64] ;  /* 0x0000000410107981 */ /* 0x000ea2000c2e1b00 */
[----:B------:R-:W-:Y:S02]  /*0140*/  IMAD.IADD R0, R10, 0x1, -R5 ;  /* 0x000000010a007824 */ /* 0x000fe400078e0a05 */
[----:B------:R-:W3:Y:S02]  /*0150*/  LDC.64 R4, c[0x0][0x238] ;  /* 0x00008e00ff047b82 */ /* 0x000ee40000000a00 */
[----:B----4-:R-:W-:-:S04]  /*0160*/  IMAD.WIDE R12, R0, 0x8, R12 ;  /* 0x00000008000c7825 */ /* 0x010fc800078e020c */
[----:B-1----:R-:W-:Y:S02]  /*0170*/  IMAD.WIDE R2, R11, 0x8, R2 ;  /* 0x000000080b027825 */ /* 0x002fe400078e0202 */
[----:B------:R-:W4:Y:S04]  /*0180*/  LDG.E.EL.128 R12, desc[UR4][R12.64] ;  /* 0x000000040c0c7981 */ /* 0x000f28000c2e1d00 */
[----:B------:R-:W5:Y:S01]  /*0190*/  LDG.E.EL.64 R2, desc[UR4][R2.64] ;  /* 0x0000000402027981 */ /* 0x000f62000c2e1b00 */
[----:B---3--:R-:W-:-:S06]  /*01a0*/  IMAD.WIDE R4, R0, 0x8, R4 ;  /* 0x0000000800047825 */ /* 0x008fcc00078e0204 */
[----:B------:R-:W3:Y:S01]  /*01b0*/  LDG.E.EL.128 R4, desc[UR4][R4.64] ;  /* 0x0000000404047981 */ /* 0x000ee2000c2e1d00 */
[----:B------:R-:W-:Y:S02]  /*01c0*/  SHF.R.S32.HI R22, RZ, 0x16, R8 ;  /* 0x00000016ff167819 */ /* 0x000fe40000011408 */
[----:B--2---:R-:W-:-:S04]  /*01d0*/  SHF.R.U32.HI R9, RZ, 0x1a, R17 ;  /* 0x0000001aff097819 */ /* 0x004fc80000011611 */
[----:B------:R-:W-:-:S04]  /*01e0*/  LOP3.LUT R9, R9, 0x20, RZ, 0xc0, !PT ;  /* 0x0000002009097812 */ /* 0x000fc800078ec0ff */
[----:B------:R-:W-:Y:S02]  /*01f0*/  IADD3 R9, P0, R16, R9, RZ ;  /* 0x0000000910097210 */ /* 0x000fe40007f1e0ff */
[----:B----4-:R-:W-:-:S03]  /*0200*/  SHF.R.U32.HI R19, RZ, 0x18, R13 ;  /* 0x00000018ff137819 */ /* 0x010fc6000001160d */
[----:B------:R-:W-:Y:S01]  /*0210*/  IMAD.X R16, RZ, RZ, R17, P0 ;  /* 0x000000ffff107224 */ /* 0x000fe200000e0611 */
[----:B------:R-:W-:Y:S02]  /*0220*/  LEA R21, P0, R12, UR6, 0x2 ;  /* 0x000000060c157c11 */ /* 0x000fe4000f8010ff */
[----:B------:R-:W-:Y:S02]  /*0230*/  LEA R20, P1, R14, UR6, 0x2 ;  /* 0x000000060e147c11 */ /* 0x000fe4000f8210ff */
[----:B-----5:R-:W-:Y:S02]  /*0240*/  SHF.R.U32.HI R17, RZ, 0x1a, R3 ;  /* 0x0000001aff117819 */ /* 0x020fe40000011603 */
[----:B------:R-:W-:Y:S02]  /*0250*/  LEA.HI.X R12, R12, UR7, R13, 0x2, P0 ;  /* 0x000000070c0c7c11 */ /* 0x000fe400080f140d */
[----:B------:R-:W-:Y:S02]  /*0260*/  LOP3.LUT R13, R17, 0x20, RZ, 0xc0, !PT ;  /* 0x00000020110d7812 */ /* 0x000fe400078ec0ff */
[----:B------:R-:W-:-:S02]  /*0270*/  SHF.R.U32.HI R18, RZ, 0x18, R15 ;  /* 0x00000018ff127819 */ /* 0x000fc4000001160f */
[----:B------:R-:W-:Y:S02]  /*0280*/  LEA.HI.X R15, R14, UR7, R15, 0x2, P1 ;  /* 0x000000070e0f7c11 */ /* 0x000fe400088f140f */
[----:B------:R-:W-:Y:S02]  /*0290*/  LOP3.LUT R14, R19, 0x80, RZ, 0xc0, !PT ;  /* 0x00000080130e7812 */ /* 0x000fe400078ec0ff */
[----:B------:R-:W-:Y:S02]  /*02a0*/  IADD3 R8, P2, R2, R13, RZ ;  /* 0x0000000d02087210 */ /* 0x000fe40007f5e0ff */
[----:B------:R-:W-:Y:S02]  /*02b0*/  LOP3.LUT R17, R18, 0x80, RZ, 0xc0, !PT ;  /* 0x0000008012117812 */ /* 0x000fe400078ec0ff */
[----:B------:R-:W-:Y:S01]  /*02c0*/  SGXT R13, R22, 0x1 ;  /* 0x00000001160d781a */ /* 0x000fe20000000200 */
[----:B------:R-:W-:Y:S01]  /*02d0*/  IMAD.X R3, RZ, RZ, R3, P2 ;  /* 0x000000ffff037224 */ /* 0x000fe200010e0603 */
[----:B------:R-:W-:-:S02]  /*02e0*/  IADD3 R2, P0, R14, R21, RZ ;  /* 0x000000150e027210 */ /* 0x000fc40007f1e0ff */
[----:B------:R-:W-:Y:S01]  /*02f0*/  IADD3 R20, P1, R17, R20, RZ ;  /* 0x0000001411147210 */ /* 0x000fe20007f3e0ff */
[----:B------:R-:W-:Y:S01]  /*0300*/  IMAD.SHL.U32 R17, R9, 0x80, RZ ;  /* 0x0000008009117824 */ /* 0x000fe200078e00ff */
[----:B------:R-:W-:Y:S01]  /*0310*/  LEA.HI R13, R13, R10, RZ, 0xc ;  /* 0x0000000a0d0d7211 */ /* 0x000fe200078f60ff */
[----:B------:R-:W-:Y:S01]  /*0320*/  IMAD.X R21, RZ, RZ, R12, P0 ;  /* 0x000000ffff157224 */ /* 0x000fe200000e060c */
[----:B------:R-:W-:Y:S01]  /*0330*/  SHF.L.U64.HI R14, R9, 0x7, R16 ;  /* 0x00000007090e7819 */ /* 0x000fe20000010210 */
[----:B------:R-:W-:Y:S01]  /*0340*/  IMAD.X R15, RZ, RZ, R15, P1 ;  /* 0x000000ffff0f7224 */ /* 0x000fe200008e060f */
[C---:B------:R-:W-:Y:S01]  /*0350*/  SHF.L.U64.HI R12, R8.reuse, 0x7, R3 ;  /* 0x00000007080c7819 */ /* 0x040fe20000010203 */
[----:B------:R-:W-:Y:S01]  /*0360*/  IMAD.SHL.U32 R16, R8, 0x80, RZ ;  /* 0x0000008008107824 */ /* 0x000fe200078e00ff */
[----:B------:R-:W-:Y:S02]  /*0370*/  IADD3 R8, P1, R20, R17, RZ ;  /* 0x0000001114087210 */ /* 0x000fe40007f3e0ff */
[----:B------:R-:W-:-:S02]  /*0380*/  SHF.R.S32.HI R13, RZ, 0xc, R13 ;  /* 0x0000000cff0d7819 */ /* 0x000fc4000001140d */
[----:B------:R-:W-:Y:S01]  /*0390*/  IADD3 R18, P0, R17, R2, RZ ;  /* 0x0000000211127210 */ /* 0x000fe20007f1e0ff */
[----:B------:R-:W-:Y:S01]  /*03a0*/  IMAD.X R9, R15, 0x1, R14, P1 ;  /* 0x000000010f097824 */ /* 0x000fe200008e060e */
[----:B------:R-:W-:Y:S01]  /*03b0*/  IADD3 R2, P2, R16, R2, RZ ;  /* 0x0000000210027210 */ /* 0x000fe20007f5e0ff */
[----:B------:R-:W-:Y:S01]  /*03c0*/  IMAD.SHL.U32 R13, R13, 0x400, RZ ;  /* 0x000004000d0d7824 */ /* 0x000fe200078e00ff */
[----:B---3--:R-:W-:Y:S02]  /*03d0*/  SHF.R.U32.HI R25, RZ, 0x18, R5 ;  /* 0x00000018ff197819 */ /* 0x008fe40000011605 */
[----:B------:R-:W-:Y:S01]  /*03e0*/  IADD3.X R19, R14, R21, RZ, P0, !PT ;  /* 0x000000150e137210 */ /* 0x000fe200007fe4ff */
[----:B------:R-:W-:Y:S01]  /*03f0*/  IMAD.WIDE R8, R13, 0x4, R8 ;  /* 0x000000040d087825 */ /* 0x000fe200078e0208 */
[----:B------:R-:W-:-:S03]  /*0400*/  LEA R26, P0, R4, UR6, 0x2 ;  /* 0x00000006041a7c11 */ /* 0x000fc6000f8010ff */
[----:B------:R-:W-:Y:S01]  /*0410*/  IMAD.X R3, R12, 0x1, R21, P2 ;  /* 0x000000010c037824 */ /* 0x000fe200010e0615 */
[----:B------:R-:W-:Y:S01]  /*0420*/  SHF.R.U32.HI R21, RZ, 0x18, R7 ;  /* 0x00000018ff157819 */ /* 0x000fe20000011607 */
[----:B------:R1:W2:Y:S01]  /*0430*/  LDG.E.EL R22, desc[UR4][R8.64] ;  /* 0x0000000408167981 */ /* 0x0002a2000c2e1900 */
[----:B------:R-:W-:Y:S01]  /*0440*/  LOP3.LUT R25, R25, 0x80, RZ, 0xc0, !PT ;  /* 0x0000008019197812 */ /* 0x000fe200078ec0ff */
[----:B------:R-:W-:Y:S01]  /*0450*/  IMAD.WIDE R2, R13, 0x4, R2 ;  /* 0x000000040d027825 */ /* 0x000fe200078e0202 */
[----:B------:R-:W-:Y:S02]  /*0460*/  LEA R24, P1, R6, UR6, 0x2 ;  /* 0x0000000606187c11 */ /* 0x000fe4000f8210ff */
[----:B------:R-:W-:Y:S01]  /*0470*/  LOP3.LUT R21, R21, 0x80, RZ, 0xc0, !PT ;  /* 0x0000008015157812 */ /* 0x000fe200078ec0ff */
[----:B------:R-:W-:Y:S01]  /*0480*/  IMAD.WIDE R18, R13, 0x4, R18 ;  /* 0x000000040d127825 */ /* 0x000fe200078e0212 */
[----:B------:R-:W-:Y:S01]  /*0490*/  LEA.HI.X R4, R4, UR7, R5, 0x2, P0 ;  /* 0x0000000704047c11 */ /* 0x000fe200080f1405 */
[----:B------:R3:W4:Y:S01]  /*04a0*/  LDG.E.EL R23, desc[UR4][R2.64] ;  /* 0x0000000402177981 */ /* 0x000722000c2e1900 */
[----:B-1----:R-:W1:Y:S01]  /*04b0*/  LDC.64 R8, c[0x0][0x230] ;  /* 0x00008c00ff087b82 */ /* 0x002e620000000a00 */
[----:B------:R-:W-:-:S02]  /*04c0*/  IADD3 R25, P0, R25, R26, RZ ;  /* 0x0000001a19197210 */ /* 0x000fc40007f1e0ff */
[----:B------:R-:W5:Y:S01]  /*04d0*/  LDG.E.EL R19, desc[UR4][R18.64] ;  /* 0x0000000412137981 */ /* 0x000f62000c2e1900 */
[----:B------:R-:W-:Y:S02]  /*04e0*/  LEA.HI.X R7, R6, UR7, R7, 0x2, P1 ;  /* 0x0000000706077c11 */ /* 0x000fe400088f1407 */
[----:B------:R-:W-:Y:S01]  /*04f0*/  IADD3 R5, P1, R21, R24, RZ ;  /* 0x0000001815057210 */ /* 0x000fe20007f3e0ff */
[----:B------:R-:W-:Y:S01]  /*0500*/  IMAD.X R21, RZ, RZ, R4, P0 ;  /* 0x000000ffff157224 */ /* 0x000fe200000e0604 */
[----:B------:R-:W-:Y:S02]  /*0510*/  IADD3 R4, P0, R25, R17, RZ ;  /* 0x0000001119047210 */ /* 0x000fe40007f1e0ff */
[----:B---3--:R-:W-:Y:S02]  /*0520*/  IADD3 R2, P3, R16, R20, RZ ;  /* 0x0000001410027210 */ /* 0x008fe40007f7e0ff */
[----:B------:R-:W-:Y:S02]  /*0530*/  IADD3 R6, P4, R16, R25, RZ ;  /* 0x0000001910067210 */ /* 0x000fe40007f9e0ff */
[----:B------:R-:W-:Y:S01]  /*0540*/  IADD3 R20, P2, R5, R17, RZ ;  /* 0x0000001105147210 */ /* 0x000fe20007f5e0ff */
[----:B------:R-:W-:Y:S01]  /*0550*/  IMAD.X R17, RZ, RZ, R7, P1 ;  /* 0x000000ffff117224 */ /* 0x000fe200008e0607 */
[----:B------:R-:W-:Y:S01]  /*0560*/  IADD3 R16, P5, R16, R5, RZ ;  /* 0x0000000510107210 */ /* 0x000fe20007fbe0ff */
[----:B------:R-:W-:Y:S01]  /*0570*/  IMAD.X R5, R21, 0x1, R14, P0 ;  /* 0x0000000115057824 */ /* 0x000fe200000e060e */
[----:B------:R-:W-:Y:S01]  /*0580*/  IADD3.X R3, R12, R15, RZ, P3, !PT ;  /* 0x0000000f0c037210 */ /* 0x000fe20001ffe4ff */
[----:B------:R-:W-:-:S02]  /*0590*/  IMAD.X R7, R12, 0x1, R21, P4 ;  /* 0x000000010c077824 */ /* 0x000fc400020e0615 */
[----:B------:R-:W-:Y:S02]  /*05a0*/  IMAD.X R21, R17, 0x1, R14, P2 ;  /* 0x0000000111157824 */ /* 0x000fe400010e060e */
[----:B------:R-:W-:Y:S01]  /*05b0*/  IMAD.X R17, R12, 0x1, R17, P5 ;  /* 0x000000010c117824 */ /* 0x000fe200028e0611 */
[----:B------:R-:W3:Y:S01]  /*05c0*/  LDC.64 R14, c[0x0][0x240] ;  /* 0x00009000ff0e7b82 */ /* 0x000ee20000000a00 */
[C---:B------:R-:W-:Y:S01]  /*05d0*/  IMAD.WIDE R4, R13.reuse, 0x4, R4 ;  /* 0x000000040d047825 */ /* 0x040fe200078e0204 */
[----:B-1----:R1:W2:Y:S03]  /*05e0*/  LDG.E R25, desc[UR4][R8.64] ;  /* 0x0000000408197981 */ /* 0x0022a6000c1e1900 */
[C---:B------:R-:W-:Y:S02]  /*05f0*/  IMAD.WIDE R6, R13.reuse, 0x4, R6 ;  /* 0x000000040d067825 */ /* 0x040fe400078e0206 */
[----:B------:R-:W2:Y:S02]  /*0600*/  LDG.E.EL R4, desc[UR4][R4.64] ;  /* 0x0000000404047981 */ /* 0x000ea4000c2e1900 */
[----:B------:R-:W-:-:S02]  /*0610*/  IMAD.WIDE R2, R13, 0x4, R2 ;  /* 0x000000040d027825 */ /* 0x000fc400078e0202 */
[----:B------:R-:W2:Y:S01]  /*0620*/  LDG.E.EL R6, desc[UR4][R6.64] ;  /* 0x0000000406067981 */ /* 0x000ea2000c2e1900 */
[----:B-1----:R-:W1:Y:S01]  /*0630*/  LDC.64 R8, c[0x0][0x210] ;  /* 0x00008400ff087b82 */ /* 0x002e620000000a00 */
[C---:B------:R-:W-:Y:S02]  /*0640*/  IMAD.WIDE R20, R13.reuse, 0x4, R20 ;  /* 0x000000040d147825 */ /* 0x040fe400078e0214 */
[----:B------:R-:W2:Y:S02]  /*0650*/  LDG.E.EL R2, desc[UR4][R2.64] ;  /* 0x0000000402027981 */ /* 0x000ea4000c2e1900 */
[----:B------:R-:W-:Y:S02]  /*0660*/  IMAD.WIDE R16, R13, 0x4, R16 ;  /* 0x000000040d107825 */ /* 0x000fe400078e0210 */
[----:B------:R-:W2:Y:S01]  /*0670*/  LDG.E.EL R21, desc[UR4][R20.64] ;  /* 0x0000000414157981 */ /* 0x000ea2000c2e1900 */
[----:B------:R-:W1:Y:S03]  /*0680*/  LDC.64 R12, c[0x0][0x250] ;  /* 0x00009400ff0c7b82 */ /* 0x000e660000000a00 */
[----:B------:R-:W2:Y:S01]  /*0690*/  LDG.E.EL R16, desc[UR4][R16.64] ;  /* 0x0000000410107981 */ /* 0x000ea2000c2e1900 */
[----:B---3--:R-:W-:-:S06]  /*06a0*/  IMAD.WIDE R14, R0, 0x4, R14 ;  /* 0x00000004000e7825 */ /* 0x008fcc00078e020e */
[----:B------:R-:W3:Y:S01]  /*06b0*/  LDG.E.EL.64 R14, desc[UR4][R14.64] ;  /* 0x000000040e0e7981 */ /* 0x000ee2000c2e1b00 */
[----:B01----:R-:W-:-:S06]  /*06c0*/  IMAD.WIDE R12, R11, 0x4, R12 ;  /* 0x000000040b0c7825 */ /* 0x003fcc00078e020c */
[----:B------:R-:W3:Y:S01]  /*06d0*/  LDG.E.EL R12, desc[UR4][R12.64] ;  /* 0x000000040c0c7981 */ /* 0x000ee2000c2e1900 */
[----:B------:R-:W-:Y:S01]  /*06e0*/  IMAD.WIDE R8, R10, 0x4, R8 ;  /* 0x000000040a087825 */ /* 0x000fe200078e0208 */
[----:B-----5:R-:W-:Y:S02]  /*06f0*/  FSETP.GT.AND P6, PT, R19, RZ, PT ;  /* 0x000000ff1300720b */ /* 0x020fe40003fc4000 */
[----:B----4-:R-:W-:Y:S02]  /*0700*/  FSETP.GT.AND P4, PT, R23, RZ, PT ;  /* 0x000000ff1700720b */ /* 0x010fe40003f84000 */
[----:B--2---:R-:W-:-:S09]  /*0710*/  FSETP.GT.AND P2, PT, R22, RZ, PT ;  /* 0x000000ff1600720b */ /* 0x004fd20003f44000 */
[----:B------:R-:W-:Y:S01]  /*0720*/  @!P6 FMUL R19, R25, R19 ;  /* 0x000000131913e220 */ /* 0x000fe20000400000 */
[----:B------:R-:W-:Y:S02]  /*0730*/  FSETP.GT.AND P5, PT, R4, RZ, PT ;  /* 0x000000ff0400720b */ /* 0x000fe40003fa4000 */
[----:B------:R-:W-:Y:S02]  /*0740*/  FSETP.GT.AND P3, PT, R6, RZ, PT ;  /* 0x000000ff0600720b */ /* 0x000fe40003f64000 */
[----:B------:R-:W-:Y:S02]  /*0750*/  FSETP.GT.AND P1, PT, R2, RZ, PT ;  /* 0x000000ff0200720b */ /* 0x000fe40003f24000 */
[----:B------:R-:W-:Y:S02]  /*0760*/  FSETP.GT.AND P0, PT, R21, RZ, PT ;  /* 0x000000ff1500720b */ /* 0x000fe40003f04000 */
[----:B------:R-:W-:-:S05]  /*0770*/  FSETP.GT.AND P6, PT, R16, RZ, PT ;  /* 0x000000ff1000720b */ /* 0x000fca0003fc4000 */
[C---:B------:R-:W-:Y:S01]  /*0780*/  @!P5 FMUL R4, R25.reuse, R4 ;  /* 0x000000041904d220 */ /* 0x040fe20000400000 */
[C---:B------:R-:W-:Y:S01]  /*0790*/  @!P4 FMUL R23, R25.reuse, R23 ;  /* 0x000000171917c220 */ /* 0x040fe20000400000 */
[C---:B------:R-:W-:Y:S01]  /*07a0*/  @!P3 FMUL R6, R25.reuse, R6 ;  /* 0x000000061906b220 */ /* 0x040fe20000400000 */
[C---:B------:R-:W-:Y:S01]  /*07b0*/  @!P2 FMUL R22, R25.reuse, R22 ;  /* 0x000000161916a220 */ /* 0x040fe20000400000 */
[C---:B------:R-:W-:Y:S02]  /*07c0*/  @!P1 FMUL R2, R25.reuse, R2 ;  /* 0x0000000219029220 */ /* 0x040fe40000400000 */
[C---:B------:R-:W-:Y:S02]  /*07d0*/  @!P0 FMUL R21, R25.reuse, R21 ;  /* 0x0000001519158220 */ /* 0x040fe40000400000 */
[----:B------:R-:W-:Y:S01]  /*07e0*/  @!P6 FMUL R16, R25, R16 ;  /* 0x000000101910e220 */ /* 0x000fe20000400000 */
[----:B------:R-:W-:Y:S01]  /*07f0*/  FADD R4, -R19, R4 ;  /* 0x0000000413047221 */ /* 0x000fe20000000100 */
[----:B------:R-:W-:Y:S01]  /*0800*/  FADD R6, -R23, R6 ;  /* 0x0000000617067221 */ /* 0x000fe20000000100 */
[----:B------:R-:W-:Y:S01]  /*0810*/  FADD R21, -R22, R21 ;  /* 0x0000001516157221 */ /* 0x000fe20000000100 */
[----:B------:R-:W-:Y:S01]  /*0820*/  FADD R3, -R2, R16 ;  /* 0x0000001002037221 */ /* 0x000fe20000000100 */
[C---:B---3--:R-:W-:Y:S01]  /*0830*/  FFMA R19, R14.reuse, R4, R19 ;  /* 0x000000040e137223 */ /* 0x048fe20000000013 */
[----:B------:R-:W-:Y:S01]  /*0840*/  FFMA R6, R14, R6, R23 ;  /* 0x000000060e067223 */ /* 0x000fe20000000017 */
[C---:B------:R-:W-:Y:S01]  /*0850*/  FFMA R21, R15.reuse, R21, R22 ;  /* 0x000000150f157223 */ /* 0x040fe20000000016 */
[----:B------:R-:W-:-:S02]  /*0860*/  FFMA R2, R15, R3, R2 ;  /* 0x000000030f027223 */ /* 0x000fc40000000002 */
[----:B------:R-:W-:Y:S02]  /*0870*/  FADD R6, -R19, R6 ;  /* 0x0000000613067221 */ /* 0x000fe40000000100 */
[----:B------:R-:W-:Y:S02]  /*0880*/  FADD R2, -R21, R2 ;  /* 0x0000000215027221 */ /* 0x000fe40000000100 */
[C---:B------:R-:W-:Y:S02]  /*0890*/  FFMA R6, R12.reuse, R6, R19 ;  /* 0x000000060c067223 */ /* 0x040fe40000000013 */
[----:B------:R-:W-:-:S05]  /*08a0*/  FFMA R7, R12, R2, R21 ;  /* 0x000000020c077223 */ /* 0x000fca0000000015 */
[----:B------:R-:W-:Y:S01]  /*08b0*/  STG.E.64 desc[UR4][R8.64], R6 ;  /* 0x0000000608007986 */ /* 0x000fe2000c101b04 */
[----:B------:R-:W-:Y:S05]  /*08c0*/  EXIT ;  /* 0x000000000000794d */ /* 0x000fea0003800000 */
.L_x_0:
[----:B------:R-:W-:-:S00]  /*08d0*/  BRA `(.L_x_0) ;  /* 0xfffffffc00fc7947 */ /* 0x000fc0000383ffff */
[----:B------:R-:W-:-:S00]  /*08e0*/  NOP ;  /* 0x0000000000007918 */ /* 0x000fc00000000000 */
        /* <DEDUP_REMOVED lines=9> */
.L_x_1:


//--------------------- .nv.constant0.triton_poi_fused__prelu_kernel__unsafe_index_add_mul_sub_48 --------------------------
	.section	.nv.constant0.triton_poi_fused__prelu_kernel__unsafe_index_add_mul_sub_48,"a",@progbits
	.sectionflags	@""
	.align	4
.nv.constant0.triton_poi_fused__prelu_kernel__unsafe_index_add_mul_sub_48:
	.zero		604
